//
// Generated by NVIDIA NVVM Compiler
//
// Compiler Build ID: CL-36424714
// Cuda compilation tools, release 13.0, V13.0.88
// Based on NVVM 20.0.0
//

.version 9.0
.target sm_100
.address_size 64

	// .globl	_Z18gpuSearchPosShmem1iPiS_i

.visible .entry _Z18gpuSearchPosShmem1iPiS_i(
	.param .u32 _Z18gpuSearchPosShmem1iPiS_i_param_0,
	.param .u64 .ptr .align 1 _Z18gpuSearchPosShmem1iPiS_i_param_1,
	.param .u64 .ptr .align 1 _Z18gpuSearchPosShmem1iPiS_i_param_2,
	.param .u32 _Z18gpuSearchPosShmem1iPiS_i_param_3
)
{
	.reg .pred 	%p<4>;
	.reg .b32 	%r<10>;
	.reg .b64 	%rd<7>;

	ld.param.u32 	%r2, [_Z18gpuSearchPosShmem1iPiS_i_param_0];
	ld.param.u64 	%rd2, [_Z18gpuSearchPosShmem1iPiS_i_param_1];
	ld.param.u64 	%rd3, [_Z18gpuSearchPosShmem1iPiS_i_param_2];
	ld.param.u32 	%r3, [_Z18gpuSearchPosShmem1iPiS_i_param_3];
	mov.u32 	%r4, %ctaid.x;
	mov.u32 	%r5, %ntid.x;
	mov.u32 	%r6, %tid.x;
	mad.lo.s32 	%r1, %r4, %r5, %r6;
	add.s32 	%r7, %r3, -1;
	setp.ge.s32 	%p1, %r1, %r7;
	@%p1 bra 	$L__BB0_4;
	cvta.to.global.u64 	%rd4, %rd2;
	mul.wide.s32 	%rd5, %r1, 4;
	add.s64 	%rd1, %rd4, %rd5;
	ld.global.u32 	%r8, [%rd1];
	setp.lt.s32 	%p2, %r2, %r8;
	@%p2 bra 	$L__BB0_4;
	ld.global.u32 	%r9, [%rd1+4];
	setp.ge.s32 	%p3, %r2, %r9;
	@%p3 bra 	$L__BB0_4;
	cvta.to.global.u64 	%rd6, %rd3;
	st.global.u32 	[%rd6], %r1;
$L__BB0_4:
	ret;

}


// ===== COMPILED SASS (sm_100) =====

	.target	sm_100

	.elftype	@"ET_EXEC"


//--------------------- .note.nv.tkinfo           --------------------------
	.section	.note.nv.tkinfo,"",@"SHT_NOTE"
	.sectionflags	@"SHF_NOTE_NV_TKINFO"
	.tkinfo
        /*0018*/ 	.word	0x00000002
        /*0030*/ 	.string	""
        /*0030*/ 	.string	"ptxas"
        /*0030*/ 	.string	"Cuda compilation tools, release 13.0, V13.0.88"
        /*0030*/ 	.string	"Build cuda_13.0.r13.0/compiler.36424714_0"
        /*0030*/ 	.string	"-arch sm_100 -m 64 "



//--------------------- .note.nv.cuinfo           --------------------------
	.section	.note.nv.cuinfo,"",@"SHT_NOTE"
	.sectionflags	@"SHF_NOTE_NV_CUINFO"
        /*0018*/ 	.short	0x0002
        /*001a*/ 	.short	0x0064
        /*001c*/ 	.short	0x0082
	.zero		2


//--------------------- .nv.info                  --------------------------
	.section	.nv.info,"",@"SHT_CUDA_INFO"
	.align	4


	//----- nvinfo : EIATTR_REGCOUNT
	.align		4
        /*0000*/ 	.byte	0x04, 0x2f
        /*0002*/ 	.short	(.L_1 - .L_0)
	.align		4
.L_0:
        /*0004*/ 	.word	index@(_Z18gpuSearchPosShmem1iPiS_i)
        /*0008*/ 	.word	0x00000008


	//----- nvinfo : EIATTR_FRAME_SIZE
	.align		4
.L_1:
        /*000c*/ 	.byte	0x04, 0x11
        /*000e*/ 	.short	(.L_3 - .L_2)
	.align		4
.L_2:
        /*0010*/ 	.word	index@(_Z18gpuSearchPosShmem1iPiS_i)
        /*0014*/ 	.word	0x00000000


	//----- nvinfo : EIATTR_MIN_STACK_SIZE
	.align		4
.L_3:
        /*0018*/ 	.byte	0x04, 0x12
        /*001a*/ 	.short	(.L_5 - .L_4)
	.align		4
.L_4:
        /*001c*/ 	.word	index@(_Z18gpuSearchPosShmem1iPiS_i)
        /*0020*/ 	.word	0x00000000
.L_5:


//--------------------- .nv.compat                --------------------------
	.section	.nv.compat,"",@"SHT_CUDA_COMPAT_INFO"
	.align	4
        /*0000*/ 	.byte	0x02, 0x09, 0x00, 0x00, 0x02, 0x02, 0x01, 0x00, 0x02, 0x05, 0x05, 0x00, 0x03, 0x07, 0x01, 0x01
        /*0010*/ 	.byte	0x02, 0x03, 0x00, 0x00, 0x02, 0x06, 0x01, 0x00, 0x04, 0x0b, 0x08, 0x00, 0x09, 0x00, 0x00, 0x00
        /*0020*/ 	.byte	0x00, 0x00, 0x00, 0x00


//--------------------- .nv.info._Z18gpuSearchPosShmem1iPiS_i --------------------------
	.section	.nv.info._Z18gpuSearchPosShmem1iPiS_i,"",@"SHT_CUDA_INFO"
	.sectionflags	@""
	.align	4


	//----- nvinfo : EIATTR_CUDA_API_VERSION
	.align		4
        /*0000*/ 	.byte	0x04, 0x37
        /*0002*/ 	.short	(.L_7 - .L_6)
.L_6:
        /*0004*/ 	.word	0x00000082


	//----- nvinfo : EIATTR_KPARAM_INFO
	.align		4
.L_7:
        /*0008*/ 	.byte	0x04, 0x17
        /*000a*/ 	.short	(.L_9 - .L_8)
.L_8:
        /*000c*/ 	.word	0x00000000
        /*0010*/ 	.short	0x0003
        /*0012*/ 	.short	0x0018
        /*0014*/ 	.byte	0x00, 0xf0, 0x11, 0x00


	//----- nvinfo : EIATTR_KPARAM_INFO
	.align		4
.L_9:
        /*0018*/ 	.byte	0x04, 0x17
        /*001a*/ 	.short	(.L_11 - .L_10)
.L_10:
        /*001c*/ 	.word	0x00000000
        /*0020*/ 	.short	0x0002
        /*0022*/ 	.short	0x0010
        /*0024*/ 	.byte	0x00, 0xf5, 0x21, 0x00


	//----- nvinfo : EIATTR_KPARAM_INFO
	.align		4
.L_11:
        /*0028*/ 	.byte	0x04, 0x17
        /*002a*/ 	.short	(.L_13 - .L_12)
.L_12:
        /*002c*/ 	.word	0x00000000
        /*0030*/ 	.short	0x0001
        /*0032*/ 	.short	0x0008
        /*0034*/ 	.byte	0x00, 0xf5, 0x21, 0x00


	//----- nvinfo : EIATTR_KPARAM_INFO
	.align		4
.L_13:
        /*0038*/ 	.byte	0x04, 0x17
        /*003a*/ 	.short	(.L_15 - .L_14)
.L_14:
        /*003c*/ 	.word	0x00000000
        /*0040*/ 	.short	0x0000
        /*0042*/ 	.short	0x0000
        /*0044*/ 	.byte	0x00, 0xf0, 0x11, 0x00


	//----- nvinfo : EIATTR_SPARSE_MMA_MASK
	.align		4
.L_15:
        /*0048*/ 	.byte	0x03, 0x50
        /*004a*/ 	.short	0x0000


	//----- nvinfo : EIATTR_MAXREG_COUNT
	.align		4
        /*004c*/ 	.byte	0x03, 0x1b
        /*004e*/ 	.short	0x00ff


	//----- nvinfo : EIATTR_MERCURY_ISA_VERSION
	.align		4
        /*0050*/ 	.byte	0x03, 0x5f
        /*0052*/ 	.short	0x0101


	//----- nvinfo : EIATTR_VRC_CTA_INIT_COUNT
	.align		4
        /*0054*/ 	.byte	0x02, 0x4a
	.zero		1
	.zero		1


	//----- nvinfo : EIATTR_EXIT_INSTR_OFFSETS
	.align		4
        /*0058*/ 	.byte	0x04, 0x1c
        /*005a*/ 	.short	(.L_17 - .L_16)


	//   ....[0]....
.L_16:
        /*005c*/ 	.word	0x00000080


	//   ....[1]....
        /*0060*/ 	.word	0x000000f0


	//   ....[2]....
        /*0064*/ 	.word	0x00000120


	//   ....[3]....
        /*0068*/ 	.word	0x00000150


	//----- nvinfo : EIATTR_CBANK_PARAM_SIZE
	.align		4
.L_17:
        /*006c*/ 	.byte	0x03, 0x19
        /*006e*/ 	.short	0x001c


	//----- nvinfo : EIATTR_PARAM_CBANK
	.align		4
        /*0070*/ 	.byte	0x04, 0x0a
        /*0072*/ 	.short	(.L_19 - .L_18)
	.align		4
.L_18:
        /*0074*/ 	.word	index@(.nv.constant0._Z18gpuSearchPosShmem1iPiS_i)
        /*0078*/ 	.short	0x0380
        /*007a*/ 	.short	0x001c


	//----- nvinfo : EIATTR_SW_WAR
	.align		4
.L_19:
        /*007c*/ 	.byte	0x04, 0x36
        /*007e*/ 	.short	(.L_21 - .L_20)
.L_20:
        /*0080*/ 	.word	0x00000008
.L_21:


//--------------------- .nv.callgraph             --------------------------
	.section	.nv.callgraph,"",@"SHT_CUDA_CALLGRAPH"
	.align	4
	.sectionentsize	8
	.align		4
        /*0000*/ 	.word	0x00000000
	.align		4
        /*0004*/ 	.word	0xffffffff
	.align		4
        /*0008*/ 	.word	0x00000000
	.align		4
        /*000c*/ 	.word	0xfffffffe
	.align		4
        /*0010*/ 	.word	0x00000000
	.align		4
        /*0014*/ 	.word	0xfffffffd
	.align		4
        /*0018*/ 	.word	0x00000000
	.align		4
        /*001c*/ 	.word	0xfffffffc


//--------------------- .text._Z18gpuSearchPosShmem1iPiS_i --------------------------
	.section	.text._Z18gpuSearchPosShmem1iPiS_i,"ax",@progbits
	.align	128
        .global         _Z18gpuSearchPosShmem1iPiS_i
        .type           _Z18gpuSearchPosShmem1iPiS_i,@function
        .size           _Z18gpuSearchPosShmem1iPiS_i,(.L_x_1 - _Z18gpuSearchPosShmem1iPiS_i)
        .other          _Z18gpuSearchPosShmem1iPiS_i,@"STO_CUDA_ENTRY STV_DEFAULT"
_Z18gpuSearchPosShmem1iPiS_i:
.text._Z18gpuSearchPosShmem1iPiS_i:
[----:B------:R-:W-:Y:S01]  /*0000*/  LDC R1, c[0x0][0x37c] ;  /* 0x0000df00ff017b82 */ /* 0x000fe20000000800 */
[----:B------:R-:W0:Y:S07]  /*0010*/  S2R R0, SR_TID.X ;  /* 0x0000000000007919 */ /* 0x000e2e0000002100 */
[----:B------:R-:W0:Y:S01]  /*0020*/  S2UR UR5, SR_CTAID.X ;  /* 0x00000000000579c3 */ /* 0x000e220000002500 */
[----:B------:R-:W1:Y:S07]  /*0030*/  LDCU UR4, c[0x0][0x398] ;  /* 0x00007300ff0477ac */ /* 0x000e6e0008000800 */
[----:B------:R-:W0:Y:S01]  /*0040*/  LDC R5, c[0x0][0x360] ;  /* 0x0000d800ff057b82 */ /* 0x000e220000000800 */
[----:B-1----:R-:W-:Y:S01]  /*0050*/  UIADD3 UR4, UPT, UPT, UR4, -0x1, URZ ;  /* 0xffffffff04047890 */ /* 0x002fe2000fffe0ff */
[----:B0-----:R-:W-:-:S05]  /*0060*/  IMAD R5, R5, UR5, R0 ;  /* 0x0000000505057c24 */ /* 0x001fca000f8e0200 */
[----:B------:R-:W-:-:S13]  /*0070*/  ISETP.GE.AND P0, PT, R5, UR4, PT ;  /* 0x0000000405007c0c */ /* 0x000fda000bf06270 */
[----:B------:R-:W-:Y:S05]  /*0080*/  @P0 EXIT ;  /* 0x000000000000094d */ /* 0x000fea0003800000 */
[----:B------:R-:W0:Y:S01]  /*0090*/  LDC.64 R2, c[0x0][0x388] ;  /* 0x0000e200ff027b82 */ /* 0x000e220000000a00 */
[----:B------:R-:W1:Y:S01]  /*00a0*/  LDCU.64 UR4, c[0x0][0x358] ;  /* 0x00006b00ff0477ac */ /* 0x000e620008000a00 */
[----:B------:R-:W2:Y:S01]  /*00b0*/  LDCU UR6, c[0x0][0x380] ;  /* 0x00007000ff0677ac */ /* 0x000ea20008000800 */
[----:B0-----:R-:W-:-:S05]  /*00c0*/  IMAD.WIDE R2, R5, 0x4, R2 ;  /* 0x0000000405027825 */ /* 0x001fca00078e0202 */
[----:B-1----:R-:W2:Y:S02]  /*00d0*/  LDG.E R0, desc[UR4][R2.64] ;  /* 0x0000000402007981 */ /* 0x002ea4000c1e1900 */
[----:B--2---:R-:W-:-:S13]  /*00e0*/  ISETP.GT.AND P0, PT, R0, UR6, PT ;  /* 0x0000000600007c0c */ /* 0x004fda000bf04270 */
[----:B------:R-:W-:Y:S05]  /*00f0*/  @P0 EXIT ;  /* 0x000000000000094d */ /* 0x000fea0003800000 */
[----:B------:R-:W2:Y:S02]  /*0100*/  LDG.E R2, desc[UR4][R2.64+0x4] ;  /* 0x0000040402027981 */ /* 0x000ea4000c1e1900 */
[----:B--2---:R-:W-:-:S13]  /*0110*/  ISETP.GT.AND P0, PT, R2, UR6, PT ;  /* 0x0000000602007c0c */ /* 0x004fda000bf04270 */
[----:B------:R-:W-:Y:S05]  /*0120*/  @!P0 EXIT ;  /* 0x000000000000894d */ /* 0x000fea0003800000 */
[----:B------:R-:W0:Y:S02]  /*0130*/  LDC.64 R2, c[0x0][0x390] ;  /* 0x0000e400ff027b82 */ /* 0x000e240000000a00 */
[----:B0-----:R-:W-:Y:S01]  /*0140*/  STG.E desc[UR4][R2.64], R5 ;  /* 0x0000000502007986 */ /* 0x001fe2000c101904 */
[----:B------:R-:W-:Y:S05]  /*0150*/  EXIT ;  /* 0x000000000000794d */ /* 0x000fea0003800000 */
.L_x_0:
[----:B------:R-:W-:-:S00]  /*0160*/  BRA `(.L_x_0) ;  /* 0xfffffffc00fc7947 */ /* 0x000fc0000383ffff */
[----:B------:R-:W-:-:S00]  /*0170*/  NOP ;  /* 0x0000000000007918 */ /* 0x000fc00000000000 */
        /* <DEDUP_REMOVED lines=8> */
.L_x_1:


//--------------------- .nv.shared.reserved.0     --------------------------
	.section	.nv.shared.reserved.0,"aw",@nobits
	.weak		__nv_reservedSMEM_offset_0_alias
	.size		__nv_reservedSMEM_offset_0_alias, 0, 64
	.other		__nv_reservedSMEM_offset_0_alias,@"STO_CUDA_RESERVED_SHARED STV_DEFAULT"
__nv_reservedSMEM_offset_0_alias:
	.zero		0
	.zero		64


//--------------------- .nv.constant0._Z18gpuSearchPosShmem1iPiS_i --------------------------
	.section	.nv.constant0._Z18gpuSearchPosShmem1iPiS_i,"a",@progbits
	.sectionflags	@""
	.align	4
.nv.constant0._Z18gpuSearchPosShmem1iPiS_i:
	.zero		924


//--------------------- SYMBOLS --------------------------

	.type		.nv.reservedSmem.offset0,@object
	.size		.nv.reservedSmem.offset0,0x4
